	.headerflags	@"EF_CUDA_TEXMODE_UNIFIED EF_CUDA_64BIT_ADDRESS EF_CUDA_ACCELERATORS EF_CUDA_SM90 EF_CUDA_VIRTUAL_SM(EF_CUDA_SM90)"
	.elftype	@"ET_EXEC"


//--------------------- .nv.info                  --------------------------
	.section	.nv.info,"",@"SHT_CUDA_INFO"
	.align	4


	//----- nvinfo : EIATTR_REGCOUNT
	.align		4
        /*0000*/ 	.byte	0x04, 0x2f
        /*0002*/ 	.short	(.L_1 - .L_0)
	.align		4
.L_0:
        /*0004*/ 	.word	index@(triton_poi_fused__to_copy_add_arange_clamp_mul_sub_24)
        /*0008*/ 	.word	0x0000000a


	//----- nvinfo : EIATTR_MIN_STACK_SIZE
	.align		4
.L_1:
        /*000c*/ 	.byte	0x04, 0x12
        /*000e*/ 	.short	(.L_3 - .L_2)
	.align		4
.L_2:
        /*0010*/ 	.word	index@(triton_poi_fused__to_copy_add_arange_clamp_mul_sub_24)
        /*0014*/ 	.word	0x00000000


	//----- nvinfo : EIATTR_FRAME_SIZE
	.align		4
.L_3:
        /*0018*/ 	.byte	0x04, 0x11
        /*001a*/ 	.short	(.L_5 - .L_4)
	.align		4
.L_4:
        /*001c*/ 	.word	index@(triton_poi_fused__to_copy_add_arange_clamp_mul_sub_24)
        /*0020*/ 	.word	0x00000000


	//----- nvinfo : EIATTR_MIN_STACK_SIZE
	.align		4
.L_5:
        /*0024*/ 	.byte	0x04, 0x12
        /*0026*/ 	.short	(.L_7 - .L_6)
	.align		4
.L_6:
        /*0028*/ 	.word	index@(triton_poi_fused__to_copy_add_arange_clamp_mul_sub_24)
        /*002c*/ 	.word	0x00000000
.L_7:


//--------------------- .nv.info.triton_poi_fused__to_copy_add_arange_clamp_mul_sub_24 --------------------------
	.section	.nv.info.triton_poi_fused__to_copy_add_arange_clamp_mul_sub_24,"",@"SHT_CUDA_INFO"
	.sectionflags	@""
	.align	4


	//----- nvinfo : EIATTR_CUDA_API_VERSION
	.align		4
        /*0000*/ 	.byte	0x04, 0x37
        /*0002*/ 	.short	(.L_9 - .L_8)
.L_8:
        /*0004*/ 	.word	0x0000007c


	//----- nvinfo : EIATTR_KPARAM_INFO
	.align		4
.L_9:
        /*0008*/ 	.byte	0x04, 0x17
        /*000a*/ 	.short	(.L_11 - .L_10)
.L_10:
        /*000c*/ 	.word	0x00000000
        /*0010*/ 	.short	0x0001
        /*0012*/ 	.short	0x0008
        /*0014*/ 	.byte	0x00, 0xf0, 0x11, 0x00


	//----- nvinfo : EIATTR_KPARAM_INFO
	.align		4
.L_11:
        /*0018*/ 	.byte	0x04, 0x17
        /*001a*/ 	.short	(.L_13 - .L_12)
.L_12:
        /*001c*/ 	.word	0x00000000
        /*0020*/ 	.short	0x0000
        /*0022*/ 	.short	0x0000
        /*0024*/ 	.byte	0x00, 0xf4, 0x21, 0x00


	//----- nvinfo : EIATTR_SPARSE_MMA_MASK
	.align		4
.L_13:
        /*0028*/ 	.byte	0x03, 0x50
        /*002a*/ 	.short	0x0000


	//----- nvinfo : EIATTR_MAXREG_COUNT
	.align		4
        /*002c*/ 	.byte	0x03, 0x1b
        /*002e*/ 	.short	0x00ff


	//----- nvinfo : EIATTR_EXIT_INSTR_OFFSETS
	.align		4
        /*0030*/ 	.byte	0x04, 0x1c
        /*0032*/ 	.short	(.L_15 - .L_14)


	//   ....[0]....
.L_14:
        /*0034*/ 	.word	0x00000110


	//   ....[1]....
        /*0038*/ 	.word	0x00000140


	//----- nvinfo : EIATTR_REQNTID
	.align		4
.L_15:
        /*003c*/ 	.byte	0x04, 0x10
        /*003e*/ 	.short	(.L_17 - .L_16)
.L_16:
        /*0040*/ 	.word	0x00000020
        /*0044*/ 	.word	0x00000001
        /*0048*/ 	.word	0x00000001


	//----- nvinfo : EIATTR_CBANK_PARAM_SIZE
	.align		4
.L_17:
        /*004c*/ 	.byte	0x03, 0x19
        /*004e*/ 	.short	0x000c


	//----- nvinfo : EIATTR_PARAM_CBANK
	.align		4
        /*0050*/ 	.byte	0x04, 0x0a
        /*0052*/ 	.short	(.L_19 - .L_18)
	.align		4
.L_18:
        /*0054*/ 	.word	index@(.nv.constant0.triton_poi_fused__to_copy_add_arange_clamp_mul_sub_24)
        /*0058*/ 	.short	0x0210
        /*005a*/ 	.short	0x000c


	//----- nvinfo : EIATTR_SW_WAR
	.align		4
.L_19:
        /*005c*/ 	.byte	0x04, 0x36
        /*005e*/ 	.short	(.L_21 - .L_20)
.L_20:
        /*0060*/ 	.word	0x00000008
.L_21:


//--------------------- .nv.callgraph             --------------------------
	.section	.nv.callgraph,"",@"SHT_CUDA_CALLGRAPH"
	.align	4
	.sectionentsize	8
	.align		4
        /*0000*/ 	.word	0x00000000
	.align		4
        /*0004*/ 	.word	0xffffffff
	.align		4
        /*0008*/ 	.word	0x00000000
	.align		4
        /*000c*/ 	.word	0xfffffffe
	.align		4
        /*0010*/ 	.word	0x00000000
	.align		4
        /*0014*/ 	.word	0xfffffffd
	.align		4
        /*0018*/ 	.word	0x00000000
	.align		4
        /*001c*/ 	.word	0xfffffffc


//--------------------- .text.triton_poi_fused__to_copy_add_arange_clamp_mul_sub_24 --------------------------
	.section	.text.triton_poi_fused__to_copy_add_arange_clamp_mul_sub_24,"ax",@progbits
	.align	128
        .global         triton_poi_fused__to_copy_add_arange_clamp_mul_sub_24
        .type           triton_poi_fused__to_copy_add_arange_clamp_mul_sub_24,@function
        .size           triton_poi_fused__to_copy_add_arange_clamp_mul_sub_24,(.L_x_1 - triton_poi_fused__to_copy_add_arange_clamp_mul_sub_24)
        .other          triton_poi_fused__to_copy_add_arange_clamp_mul_sub_24,@"STO_CUDA_ENTRY STV_DEFAULT"
triton_poi_fused__to_copy_add_arange_clamp_mul_sub_24:
.text.triton_poi_fused__to_copy_add_arange_clamp_mul_sub_24:
[----:B------:R-:W0:Y:S02]  /*0000*/  LDC R1, c[0x0][0x28] ;  /* 0x00000a00ff017b82 */ /* 0x000e240000000800 */
[----:B------:R-:W1:Y:S01]  /*0010*/  S2R R6, SR_TID.X ;  /* 0x0000000000067919 */ /* 0x000e620000002100 */
[----:B------:R-:W-:Y:S01]  /*0020*/  IMAD.MOV.U32 R3, RZ, RZ, 0x3f000000 ;  /* 0x3f000000ff037424 */ /* 0x000fe200078e00ff */
[----:B------:R-:W2:Y:S01]  /*0030*/  S2R R5, SR_CTAID.X ;  /* 0x0000000000057919 */ /* 0x000ea20000002500 */
[C---:B-1----:R-:W-:Y:S02]  /*0040*/  LOP3.LUT R0, R6.reuse, 0x7, RZ, 0xc0, !PT ;  /* 0x0000000706007812 */ /* 0x042fe400078ec0ff */
[----:B------:R-:W-:-:S03]  /*0050*/  LOP3.LUT P0, RZ, R6, 0x18, RZ, 0xc0, !PT ;  /* 0x0000001806ff7812 */ /* 0x000fc6000780c0ff */
[----:B--2---:R-:W-:-:S05]  /*0060*/  IMAD R5, R5, 0x8, R0 ;  /* 0x0000000805057824 */ /* 0x004fca00078e0200 */
[----:B------:R-:W-:Y:S02]  /*0070*/  I2FP.F32.S32 R0, R5 ;  /* 0x0000000500007245 */ /* 0x000fe40000201400 */
[----:B------:R-:W-:-:S03]  /*0080*/  ISETP.LT.AND P0, PT, R5, 0x8, !P0 ;  /* 0x000000080500780c */ /* 0x000fc60004701270 */
[----:B------:R-:W-:-:S04]  /*0090*/  FADD R0, R0, 0.5 ;  /* 0x3f00000000007421 */ /* 0x000fc80000000000 */
[----:B------:R-:W-:Y:S02]  /*00a0*/  FFMA R0, R0, R3, -0.5 ;  /* 0xbf00000000007423 */ /* 0x000fe40000000003 */
[----:B------:R-:W1:Y:S03]  /*00b0*/  LDC.64 R2, c[0x0][0x210] ;  /* 0x00008400ff027b82 */ /* 0x000e660000000a00 */
[----:B------:R-:W-:-:S04]  /*00c0*/  FMNMX R0, RZ, R0, !PT ;  /* 0x00000000ff007209 */ /* 0x000fc80007800000 */
[----:B------:R-:W2:Y:S02]  /*00d0*/  F2I.TRUNC.NTZ R4, R0 ;  /* 0x0000000000047305 */ /* 0x000ea4000020f100 */
[----:B--2---:R-:W-:Y:S01]  /*00e0*/  I2FP.F32.S32 R7, R4 ;  /* 0x0000000400077245 */ /* 0x004fe20000201400 */
[----:B-1----:R-:W-:-:S04]  /*00f0*/  IMAD.WIDE R2, R5, 0x4, R2 ;  /* 0x0000000405027825 */ /* 0x002fc800078e0202 */
[----:B------:R-:W-:Y:S01]  /*0100*/  FADD.SAT R7, R0, -R7 ;  /* 0x8000000700077221 */ /* 0x000fe20000002000 */
[----:B------:R-:W-:Y:S06]  /*0110*/  @!P0 EXIT ;  /* 0x000000000000894d */ /* 0x000fec0003800000 */
[----:B------:R-:W-:Y:S02]  /*0120*/  ULDC.64 UR4, c[0x0][0x208] ;  /* 0x0000820000047ab9 */ /* 0x000fe40000000a00 */
[----:B------:R-:W-:Y:S01]  /*0130*/  STG.E desc[UR4][R2.64], R7 ;  /* 0x0000000702007986 */ /* 0x000fe2000c101904 */
[----:B------:R-:W-:Y:S05]  /*0140*/  EXIT ;  /* 0x000000000000794d */ /* 0x000fea0003800000 */
.L_x_0:
[----:B------:R-:W-:-:S00]  /*0150*/  BRA `(.L_x_0) ;  /* 0xfffffffc00fc7947 */ /* 0x000fc0000383ffff */
[----:B------:R-:W-:-:S00]  /*0160*/  NOP ;  /* 0x0000000000007918 */ /* 0x000fc00000000000 */
        /* <DEDUP_REMOVED lines=9> */
.L_x_1:


//--------------------- .nv.constant0.triton_poi_fused__to_copy_add_arange_clamp_mul_sub_24 --------------------------
	.section	.nv.constant0.triton_poi_fused__to_copy_add_arange_clamp_mul_sub_24,"a",@progbits
	.sectionflags	@""
	.align	4
.nv.constant0.triton_poi_fused__to_copy_add_arange_clamp_mul_sub_24:
	.zero		540
